	.headerflags	@"EF_CUDA_TEXMODE_UNIFIED EF_CUDA_64BIT_ADDRESS EF_CUDA_ACCELERATORS EF_CUDA_SM90 EF_CUDA_VIRTUAL_SM(EF_CUDA_SM90)"
	.elftype	@"ET_EXEC"


//--------------------- .nv.info                  --------------------------
	.section	.nv.info,"",@"SHT_CUDA_INFO"
	.align	4


	//----- nvinfo : EIATTR_REGCOUNT
	.align		4
        /*0000*/ 	.byte	0x04, 0x2f
        /*0002*/ 	.short	(.L_1 - .L_0)
	.align		4
.L_0:
        /*0004*/ 	.word	index@(triton_poi_fused_add_mul_8)
        /*0008*/ 	.word	0x00000020


	//----- nvinfo : EIATTR_MIN_STACK_SIZE
	.align		4
.L_1:
        /*000c*/ 	.byte	0x04, 0x12
        /*000e*/ 	.short	(.L_3 - .L_2)
	.align		4
.L_2:
        /*0010*/ 	.word	index@(triton_poi_fused_add_mul_8)
        /*0014*/ 	.word	0x00000000


	//----- nvinfo : EIATTR_FRAME_SIZE
	.align		4
.L_3:
        /*0018*/ 	.byte	0x04, 0x11
        /*001a*/ 	.short	(.L_5 - .L_4)
	.align		4
.L_4:
        /*001c*/ 	.word	index@(triton_poi_fused_add_mul_8)
        /*0020*/ 	.word	0x00000000


	//----- nvinfo : EIATTR_MIN_STACK_SIZE
	.align		4
.L_5:
        /*0024*/ 	.byte	0x04, 0x12
        /*0026*/ 	.short	(.L_7 - .L_6)
	.align		4
.L_6:
        /*0028*/ 	.word	index@(triton_poi_fused_add_mul_8)
        /*002c*/ 	.word	0x00000000
.L_7:


//--------------------- .nv.info.triton_poi_fused_add_mul_8 --------------------------
	.section	.nv.info.triton_poi_fused_add_mul_8,"",@"SHT_CUDA_INFO"
	.sectionflags	@""
	.align	4


	//----- nvinfo : EIATTR_CUDA_API_VERSION
	.align		4
        /*0000*/ 	.byte	0x04, 0x37
        /*0002*/ 	.short	(.L_9 - .L_8)
.L_8:
        /*0004*/ 	.word	0x0000007c


	//----- nvinfo : EIATTR_KPARAM_INFO
	.align		4
.L_9:
        /*0008*/ 	.byte	0x04, 0x17
        /*000a*/ 	.short	(.L_11 - .L_10)
.L_10:
        /*000c*/ 	.word	0x00000000
        /*0010*/ 	.short	0x0007
        /*0012*/ 	.short	0x0034
        /*0014*/ 	.byte	0x00, 0xf0, 0x11, 0x00


	//----- nvinfo : EIATTR_KPARAM_INFO
	.align		4
.L_11:
        /*0018*/ 	.byte	0x04, 0x17
        /*001a*/ 	.short	(.L_13 - .L_12)
.L_12:
        /*001c*/ 	.word	0x00000000
        /*0020*/ 	.short	0x0006
        /*0022*/ 	.short	0x0030
        /*0024*/ 	.byte	0x00, 0xf0, 0x11, 0x00


	//----- nvinfo : EIATTR_KPARAM_INFO
	.align		4
.L_13:
        /*0028*/ 	.byte	0x04, 0x17
        /*002a*/ 	.short	(.L_15 - .L_14)
.L_14:
        /*002c*/ 	.word	0x00000000
        /*0030*/ 	.short	0x0005
        /*0032*/ 	.short	0x0028
        /*0034*/ 	.byte	0x00, 0xf4, 0x21, 0x00


	//----- nvinfo : EIATTR_KPARAM_INFO
	.align		4
.L_15:
        /*0038*/ 	.byte	0x04, 0x17
        /*003a*/ 	.short	(.L_17 - .L_16)
.L_16:
        /*003c*/ 	.word	0x00000000
        /*0040*/ 	.short	0x0004
        /*0042*/ 	.short	0x0020
        /*0044*/ 	.byte	0x00, 0xf4, 0x21, 0x00


	//----- nvinfo : EIATTR_KPARAM_INFO
	.align		4
.L_17:
        /*0048*/ 	.byte	0x04, 0x17
        /*004a*/ 	.short	(.L_19 - .L_18)
.L_18:
        /*004c*/ 	.word	0x00000000
        /*0050*/ 	.short	0x0003
        /*0052*/ 	.short	0x0018
        /*0054*/ 	.byte	0x00, 0xf4, 0x21, 0x00


	//----- nvinfo : EIATTR_KPARAM_INFO
	.align		4
.L_19:
        /*0058*/ 	.byte	0x04, 0x17
        /*005a*/ 	.short	(.L_21 - .L_20)
.L_20:
        /*005c*/ 	.word	0x00000000
        /*0060*/ 	.short	0x0002
        /*0062*/ 	.short	0x0010
        /*0064*/ 	.byte	0x00, 0xf4, 0x21, 0x00


	//----- nvinfo : EIATTR_KPARAM_INFO
	.align		4
.L_21:
        /*0068*/ 	.byte	0x04, 0x17
        /*006a*/ 	.short	(.L_23 - .L_22)
.L_22:
        /*006c*/ 	.word	0x00000000
        /*0070*/ 	.short	0x0001
        /*0072*/ 	.short	0x0008
        /*0074*/ 	.byte	0x00, 0xf4, 0x21, 0x00


	//----- nvinfo : EIATTR_KPARAM_INFO
	.align		4
.L_23:
        /*0078*/ 	.byte	0x04, 0x17
        /*007a*/ 	.short	(.L_25 - .L_24)
.L_24:
        /*007c*/ 	.word	0x00000000
        /*0080*/ 	.short	0x0000
        /*0082*/ 	.short	0x0000
        /*0084*/ 	.byte	0x00, 0xf4, 0x21, 0x00


	//----- nvinfo : EIATTR_SPARSE_MMA_MASK
	.align		4
.L_25:
        /*0088*/ 	.byte	0x03, 0x50
        /*008a*/ 	.short	0x0000


	//----- nvinfo : EIATTR_MAXREG_COUNT
	.align		4
        /*008c*/ 	.byte	0x03, 0x1b
        /*008e*/ 	.short	0x00ff


	//----- nvinfo : EIATTR_EXIT_INSTR_OFFSETS
	.align		4
        /*0090*/ 	.byte	0x04, 0x1c
        /*0092*/ 	.short	(.L_27 - .L_26)


	//   ....[0]....
.L_26:
        /*0094*/ 	.word	0x00000ad0


	//   ....[1]....
        /*0098*/ 	.word	0x00000b40


	//----- nvinfo : EIATTR_REQNTID
	.align		4
.L_27:
        /*009c*/ 	.byte	0x04, 0x10
        /*009e*/ 	.short	(.L_29 - .L_28)
.L_28:
        /*00a0*/ 	.word	0x00000080
        /*00a4*/ 	.word	0x00000001
        /*00a8*/ 	.word	0x00000001


	//----- nvinfo : EIATTR_CBANK_PARAM_SIZE
	.align		4
.L_29:
        /*00ac*/ 	.byte	0x03, 0x19
        /*00ae*/ 	.short	0x0038


	//----- nvinfo : EIATTR_PARAM_CBANK
	.align		4
        /*00b0*/ 	.byte	0x04, 0x0a
        /*00b2*/ 	.short	(.L_31 - .L_30)
	.align		4
.L_30:
        /*00b4*/ 	.word	index@(.nv.constant0.triton_poi_fused_add_mul_8)
        /*00b8*/ 	.short	0x0210
        /*00ba*/ 	.short	0x0038


	//----- nvinfo : EIATTR_SW_WAR
	.align		4
.L_31:
        /*00bc*/ 	.byte	0x04, 0x36
        /*00be*/ 	.short	(.L_33 - .L_32)
.L_32:
        /*00c0*/ 	.word	0x00000008
.L_33:


//--------------------- .nv.callgraph             --------------------------
	.section	.nv.callgraph,"",@"SHT_CUDA_CALLGRAPH"
	.align	4
	.sectionentsize	8
	.align		4
        /*0000*/ 	.word	0x00000000
	.align		4
        /*0004*/ 	.word	0xffffffff
	.align		4
        /*0008*/ 	.word	0x00000000
	.align		4
        /*000c*/ 	.word	0xfffffffe
	.align		4
        /*0010*/ 	.word	0x00000000
	.align		4
        /*0014*/ 	.word	0xfffffffd
	.align		4
        /*0018*/ 	.word	0x00000000
	.align		4
        /*001c*/ 	.word	0xfffffffc


//--------------------- .text.triton_poi_fused_add_mul_8 --------------------------
	.section	.text.triton_poi_fused_add_mul_8,"ax",@progbits
	.sectionflags	@"SHF_BARRIERS=1"
	.align	128
        .global         triton_poi_fused_add_mul_8
        .type           triton_poi_fused_add_mul_8,@function
        .size           triton_poi_fused_add_mul_8,(.L_x_1 - triton_poi_fused_add_mul_8)
        .other          triton_poi_fused_add_mul_8,@"STO_CUDA_ENTRY STV_DEFAULT"
triton_poi_fused_add_mul_8:
.text.triton_poi_fused_add_mul_8:
[----:B------:R-:W0:Y:S02]  /*0000*/  LDC R1, c[0x0][0x28] ;  /* 0x00000a00ff017b82 */ /* 0x000e240000000800 */
[----:B------:R-:W1:Y:S01]  /*0010*/  S2R R0, SR_TID.X ;  /* 0x0000000000007919 */ /* 0x000e620000002100 */
[----:B------:R-:W2:Y:S01]  /*0020*/  LDC.64 R8, c[0x0][0x210] ;  /* 0x00008400ff087b82 */ /* 0x000ea20000000a00 */
[----:B------:R-:W-:Y:S02]  /*0030*/  CS2R R12, SRZ ;  /* 0x00000000000c7805 */ /* 0x000fe4000001ff00 */
[----:B------:R-:W-:Y:S01]  /*0040*/  CS2R R14, SRZ ;  /* 0x00000000000e7805 */ /* 0x000fe2000001ff00 */
[----:B------:R-:W3:Y:S01]  /*0050*/  S2R R27, SR_CTAID.X ;  /* 0x00000000001b7919 */ /* 0x000ee20000002500 */
[----:B------:R-:W-:Y:S02]  /*0060*/  CS2R R16, SRZ ;  /* 0x0000000000107805 */ /* 0x000fe4000001ff00 */
[----:B------:R-:W-:Y:S01]  /*0070*/  CS2R R18, SRZ ;  /* 0x0000000000127805 */ /* 0x000fe2000001ff00 */
[----:B------:R-:W-:Y:S01]  /*0080*/  ULDC.64 UR6, c[0x0][0x208] ;  /* 0x0000820000067ab9 */ /* 0x000fe20000000a00 */
[----:B------:R-:W4:Y:S01]  /*0090*/  S2R R2, SR_CTAID.Y ;  /* 0x0000000000027919 */ /* 0x000f220000002600 */
[----:B------:R-:W5:Y:S01]  /*00a0*/  LDC.64 R22, c[0x0][0x218] ;  /* 0x00008600ff167b82 */ /* 0x000f620000000a00 */
[----:B-1----:R-:W-:Y:S01]  /*00b0*/  SHF.R.U32.HI R26, RZ, 0x3, R0 ;  /* 0x00000003ff1a7819 */ /* 0x002fe20000011600 */
[----:B------:R-:W-:-:S02]  /*00c0*/  IMAD.SHL.U32 R28, R0, 0x4, RZ ;  /* 0x00000004001c7824 */ /* 0x000fc400078e00ff */
[----:B---3--:R-:W-:Y:S01]  /*00d0*/  IMAD.SHL.U32 R27, R27, 0x20, RZ ;  /* 0x000000201b1b7824 */ /* 0x008fe200078e00ff */
[----:B------:R-:W-:Y:S01]  /*00e0*/  SGXT.U32 R26, R26, 0x4 ;  /* 0x000000041a1a781a */ /* 0x000fe20000000000 */
[----:B----4-:R-:W-:-:S03]  /*00f0*/  IMAD.SHL.U32 R3, R2, 0x20, RZ ;  /* 0x0000002002037824 */ /* 0x010fc600078e00ff */
[----:B------:R-:W-:Y:S02]  /*0100*/  LOP3.LUT R5, R27, 0x1c, R28, 0xf8, !PT ;  /* 0x0000001c1b057812 */ /* 0x000fe400078ef81c */
[----:B------:R-:W-:Y:S02]  /*0110*/  LOP3.LUT R20, R3, R26, RZ, 0xfc, !PT ;  /* 0x0000001a03147212 */ /* 0x000fe400078efcff */
[----:B------:R-:W-:Y:S02]  /*0120*/  LOP3.LUT R4, R3, 0x10, R26, 0xfe, !PT ;  /* 0x0000001003047812 */ /* 0x000fe400078efe1a */
[----:B------:R-:W-:Y:S01]  /*0130*/  LOP3.LUT R28, R3, 0x1c, R28, 0xf8, !PT ;  /* 0x0000001c031c7812 */ /* 0x000fe200078ef81c */
[--C-:B------:R-:W-:Y:S01]  /*0140*/  IMAD R20, R20, 0x80, R5.reuse ;  /* 0x0000008014147824 */ /* 0x100fe200078e0205 */
[----:B------:R-:W-:Y:S01]  /*0150*/  ISETP.GE.AND P2, PT, R5, 0x80, PT ;  /* 0x000000800500780c */ /* 0x000fe20003f46270 */
[----:B------:R-:W-:Y:S01]  /*0160*/  IMAD R3, R4, 0x80, R5 ;  /* 0x0000008004037824 */ /* 0x000fe200078e0205 */
[----:B------:R-:W-:Y:S01]  /*0170*/  SHF.R.S32.HI R5, RZ, 0x1f, R28 ;  /* 0x0000001fff057819 */ /* 0x000fe2000001141c */
[----:B--2---:R-:W-:-:S03]  /*0180*/  IMAD.WIDE R24, R20, 0x4, R8 ;  /* 0x0000000414187825 */ /* 0x004fc600078e0208 */
[----:B------:R-:W-:Y:S02]  /*0190*/  LEA.HI R7, R5, R28, RZ, 0x8 ;  /* 0x0000001c05077211 */ /* 0x000fe400078f40ff */
[----:B------:R-:W-:Y:S01]  /*01a0*/  CS2R R4, SRZ ;  /* 0x0000000000047805 */ /* 0x000fe2000001ff00 */
[----:B-----5:R-:W-:Y:S01]  /*01b0*/  IMAD.WIDE R10, R20, 0x4, R22 ;  /* 0x00000004140a7825 */ /* 0x020fe200078e0216 */
[----:B------:R-:W-:-:S03]  /*01c0*/  LOP3.LUT R21, R7, 0xffffff00, RZ, 0xc0, !PT ;  /* 0xffffff0007157812 */ /* 0x000fc600078ec0ff */
[----:B------:R-:W-:Y:S01]  /*01d0*/  IMAD.SHL.U32 R29, R7, 0x80, RZ ;  /* 0x00000080071d7824 */ /* 0x000fe200078e00ff */
[----:B------:R-:W-:Y:S01]  /*01e0*/  CS2R R6, SRZ ;  /* 0x0000000000067805 */ /* 0x000fe2000001ff00 */
[C---:B------:R-:W-:Y:S01]  /*01f0*/  IMAD.WIDE R8, R3.reuse, 0x4, R8 ;  /* 0x0000000403087825 */ /* 0x040fe200078e0208 */
[----:B------:R1:W2:Y:S04]  /*0200*/  @!P2 LDG.E.EL.128 R12, desc[UR6][R24.64] ;  /* 0x00000006180ca981 */ /* 0x0002a8000c2e1d00 */
[----:B------:R3:W2:Y:S01]  /*0210*/  @!P2 LDG.E.EL.128 R16, desc[UR6][R10.64] ;  /* 0x000000060a10a981 */ /* 0x0006a2000c2e1d00 */
[----:B------:R-:W-:Y:S01]  /*0220*/  IMAD.WIDE R22, R3, 0x4, R22 ;  /* 0x0000000403167825 */ /* 0x000fe200078e0216 */
[----:B------:R-:W4:Y:S01]  /*0230*/  S2UR UR5, SR_CgaCtaId ;  /* 0x00000000000579c3 */ /* 0x000f220000008800 */
[----:B------:R-:W-:Y:S01]  /*0240*/  LOP3.LUT R29, R29, 0xffff8000, RZ, 0xc0, !PT ;  /* 0xffff80001d1d7812 */ /* 0x000fe200078ec0ff */
[----:B------:R5:W2:Y:S03]  /*0250*/  @!P2 LDG.E.EL.128 R4, desc[UR6][R8.64] ;  /* 0x000000060804a981 */ /* 0x000aa6000c2e1d00 */
[----:B-1----:R-:W-:-:S02]  /*0260*/  IADD3 R25, R29, R28, -R21 ;  /* 0x0000001c1d197210 */ /* 0x002fc40007ffe815 */
[----:B---3--:R-:W-:Y:S02]  /*0270*/  CS2R R10, SRZ ;  /* 0x00000000000a7805 */ /* 0x008fe4000001ff00 */
[----:B-----5:R-:W-:-:S06]  /*0280*/  CS2R R8, SRZ ;  /* 0x0000000000087805 */ /* 0x020fcc000001ff00 */
[----:B------:R1:W3:Y:S01]  /*0290*/  @!P2 LDG.E.EL.128 R8, desc[UR6][R22.64] ;  /* 0x000000061608a981 */ /* 0x0002e2000c2e1d00 */
[----:B------:R-:W-:Y:S01]  /*02a0*/  SHF.R.S32.HI R21, RZ, 0x1a, R2 ;  /* 0x0000001aff157819 */ /* 0x000fe20000011402 */
[----:B------:R-:W-:-:S03]  /*02b0*/  IMAD.SHL.U32 R2, R0, 0x80, RZ ;  /* 0x0000008000027824 */ /* 0x000fc600078e00ff */
[----:B------:R-:W-:Y:S02]  /*02c0*/  SGXT R21, R21, 0x1 ;  /* 0x000000011515781a */ /* 0x000fe40000000200 */
[----:B------:R-:W-:Y:S02]  /*02d0*/  LOP3.LUT R2, R2, 0x380, RZ, 0xc0, !PT ;  /* 0x0000038002027812 */ /* 0x000fe400078ec0ff */
[----:B------:R-:W-:Y:S02]  /*02e0*/  LEA.HI R28, R21, R28, RZ, 0x4 ;  /* 0x0000001c151c7211 */ /* 0x000fe400078f20ff */
[----:B------:R-:W-:Y:S01]  /*02f0*/  SHF.R.U32.HI R21, RZ, 0x3, R0 ;  /* 0x00000003ff157819 */ /* 0x000fe20000011600 */
[----:B------:R-:W-:Y:S01]  /*0300*/  UMOV UR4, 0x400 ;  /* 0x0000040000047882 */ /* 0x000fe20000000000 */
[----:B------:R-:W-:Y:S02]  /*0310*/  SHF.R.U32.HI R24, RZ, 0x3, R2 ;  /* 0x00000003ff187819 */ /* 0x000fe40000011602 */
[----:B------:R-:W-:Y:S01]  /*0320*/  SGXT.U32 R21, R21, 0x4 ;  /* 0x000000041515781a */ /* 0x000fe20000000000 */
[----:B----4-:R-:W-:Y:S01]  /*0330*/  UPRMT UR4, UR5, 0x654, UR4 ;  /* 0x0000065405047896 */ /* 0x010fe20008000004 */
[----:B-1----:R-:W-:-:S02]  /*0340*/  LOP3.LUT R23, R2, 0x20, RZ, 0xfc, !PT ;  /* 0x0000002002177812 */ /* 0x002fc400078efcff */
[----:B------:R-:W-:Y:S02]  /*0350*/  LOP3.LUT R24, R24, R2, R21, 0xfe, !PT ;  /* 0x0000000218187212 */ /* 0x000fe400078efe15 */
[----:B------:R-:W-:Y:S02]  /*0360*/  LOP3.LUT R22, R2, 0x40, RZ, 0xfc, !PT ;  /* 0x0000004002167812 */ /* 0x000fe400078efcff */
[----:B------:R-:W-:Y:S02]  /*0370*/  LEA R29, R24, UR4, 0x2 ;  /* 0x00000004181d7c11 */ /* 0x000fe4000f8e10ff */
[----:B------:R-:W-:Y:S02]  /*0380*/  LOP3.LUT R24, R2, R21, RZ, 0xfc, !PT ;  /* 0x0000001502187212 */ /* 0x000fe400078efcff */
[----:B------:R-:W-:Y:S02]  /*0390*/  SHF.R.U32.HI R23, RZ, 0x5, R23 ;  /* 0x00000005ff177819 */ /* 0x000fe40000011617 */
[----:B------:R-:W-:-:S02]  /*03a0*/  SHF.R.U32.HI R22, RZ, 0x5, R22 ;  /* 0x00000005ff167819 */ /* 0x000fc40000011616 */
[----:B------:R-:W-:Y:S01]  /*03b0*/  SHF.R.S32.HI R28, RZ, 0x4, R28 ;  /* 0x00000004ff1c7819 */ /* 0x000fe2000001141c */
[----:B--2---:R-:W-:Y:S01]  /*03c0*/  FMUL R19, R19, R15 ;  /* 0x0000000f13137220 */ /* 0x004fe20000400000 */
[----:B------:R-:W-:Y:S01]  /*03d0*/  LOP3.LUT R15, R2, 0x60, RZ, 0xfc, !PT ;  /* 0x00000060020f7812 */ /* 0x000fe200078efcff */
[----:B------:R-:W-:-:S03]  /*03e0*/  FMUL R12, R16, R12 ;  /* 0x0000000c100c7220 */ /* 0x000fc60000400000 */
[----:B------:R-:W-:Y:S01]  /*03f0*/  SHF.R.U32.HI R21, RZ, 0x5, R15 ;  /* 0x00000005ff157819 */ /* 0x000fe2000001160f */
[----:B------:R-:W-:Y:S01]  /*0400*/  FMUL R14, R18, R14 ;  /* 0x0000000e120e7220 */ /* 0x000fe20000400000 */
[----:B------:R-:W-:-:S03]  /*0410*/  FMUL R13, R17, R13 ;  /* 0x0000000d110d7220 */ /* 0x000fc60000400000 */
[--C-:B------:R-:W-:Y:S02]  /*0420*/  IMAD R18, R21, 0x4, R24.reuse ;  /* 0x0000000415127824 */ /* 0x100fe400078e0218 */
[----:B---3--:R-:W-:Y:S01]  /*0430*/  FMUL R16, R8, R4 ;  /* 0x0000000408107220 */ /* 0x008fe20000400000 */
[--C-:B------:R-:W-:Y:S02]  /*0440*/  IMAD R4, R23, 0x4, R24.reuse ;  /* 0x0000000417047824 */ /* 0x100fe400078e0218 */
[----:B------:R-:W-:Y:S01]  /*0450*/  IMAD R8, R22, 0x4, R24 ;  /* 0x0000000416087824 */ /* 0x000fe200078e0218 */
[----:B------:R-:W-:Y:S02]  /*0460*/  LEA R18, R18, UR4, 0x2 ;  /* 0x0000000412127c11 */ /* 0x000fe4000f8e10ff */
[----:B------:R-:W-:Y:S02]  /*0470*/  LEA R4, R4, UR4, 0x2 ;  /* 0x0000000404047c11 */ /* 0x000fe4000f8e10ff */
[----:B------:R-:W-:Y:S01]  /*0480*/  LEA R8, R8, UR4, 0x2 ;  /* 0x0000000408087c11 */ /* 0x000fe2000f8e10ff */
[----:B------:R-:W-:Y:S01]  /*0490*/  STS [R29], R12 ;  /* 0x0000000c1d007388 */ /* 0x000fe20000000800 */
[----:B------:R-:W-:-:S02]  /*04a0*/  LOP3.LUT R15, R27, R26, RZ, 0xfc, !PT ;  /* 0x0000001a1b0f7212 */ /* 0x000fc400078efcff */
[----:B------:R-:W-:Y:S01]  /*04b0*/  LOP3.LUT R26, R27, 0x10, R26, 0xfe, !PT ;  /* 0x000000101b1a7812 */ /* 0x000fe200078efe1a */
[----:B------:R1:W-:Y:S01]  /*04c0*/  STS [R4+0x80], R13 ;  /* 0x0000800d04007388 */ /* 0x0003e20000000800 */
[----:B------:R-:W-:-:S03]  /*04d0*/  LEA.HI R27, R28, R28, RZ, 0x4 ;  /* 0x0000001c1c1b7211 */ /* 0x000fc600078f20ff */
[----:B------:R-:W-:Y:S01]  /*04e0*/  STS [R8+0x100], R14 ;  /* 0x0001000e08007388 */ /* 0x000fe20000000800 */
[----:B------:R-:W-:-:S03]  /*04f0*/  LOP3.LUT R27, R27, 0xfffffff0, RZ, 0xc0, !PT ;  /* 0xfffffff01b1b7812 */ /* 0x000fc600078ec0ff */
[----:B------:R-:W-:Y:S01]  /*0500*/  STS [R18+0x180], R19 ;  /* 0x0001801312007388 */ /* 0x000fe20000000800 */
[----:B-1----:R-:W1:Y:S03]  /*0510*/  LDC.64 R12, c[0x0][0x230] ;  /* 0x00008c00ff0c7b82 */ /* 0x002e660000000a00 */
[----:B------:R2:W-:Y:S01]  /*0520*/  STS [R29+0x40], R16 ;  /* 0x000040101d007388 */ /* 0x0005e20000000800 */
[----:B------:R-:W-:-:S04]  /*0530*/  IMAD.IADD R27, R28, 0x1, -R27 ;  /* 0x000000011c1b7824 */ /* 0x000fc800078e0a1b */
[----:B--2---:R-:W2:Y:S08]  /*0540*/  LDC.64 R16, c[0x0][0x220] ;  /* 0x00008800ff107b82 */ /* 0x004eb00000000a00 */
[----:B------:R-:W3:Y:S01]  /*0550*/  LDC.64 R28, c[0x0][0x228] ;  /* 0x00008a00ff1c7b82 */ /* 0x000ee20000000a00 */
[----:B------:R-:W-:Y:S01]  /*0560*/  ISETP.GE.AND P0, PT, R15, 0x80, PT ;  /* 0x000000800f00780c */ /* 0x000fe20003f06270 */
[----:B------:R-:W-:Y:S01]  /*0570*/  FMUL R5, R9, R5 ;  /* 0x0000000509057220 */ /* 0x000fe20000400000 */
[--C-:B------:R-:W-:Y:S01]  /*0580*/  IMAD R9, R15, 0x100, R25.reuse ;  /* 0x000001000f097824 */ /* 0x100fe200078e0219 */
[C---:B------:R-:W-:Y:S01]  /*0590*/  ISETP.GE.AND P1, PT, R26.reuse, 0x80, PT ;  /* 0x000000801a00780c */ /* 0x040fe20003f26270 */
[----:B------:R-:W-:Y:S01]  /*05a0*/  IMAD R25, R26, 0x100, R25 ;  /* 0x000001001a197824 */ /* 0x000fe200078e0219 */
[----:B------:R-:W-:Y:S01]  /*05b0*/  CS2R R14, SRZ ;  /* 0x00000000000e7805 */ /* 0x000fe2000001ff00 */
[----:B-1----:R-:W-:Y:S01]  /*05c0*/  IMAD.WIDE R26, R27, 0x4, R12 ;  /* 0x000000041b1a7825 */ /* 0x002fe200078e020c */
[----:B------:R2:W-:Y:S01]  /*05d0*/  STS [R4+0xc0], R5 ;  /* 0x0000c00504007388 */ /* 0x0005e20000000800 */
[----:B------:R-:W-:-:S02]  /*05e0*/  CS2R R12, SRZ ;  /* 0x00000000000c7805 */ /* 0x000fc4000001ff00 */
[----:B------:R-:W-:Y:S01]  /*05f0*/  FMUL R6, R10, R6 ;  /* 0x000000060a067220 */ /* 0x000fe20000400000 */
[----:B------:R-:W-:Y:S01]  /*0600*/  FMUL R19, R11, R7 ;  /* 0x000000070b137220 */ /* 0x000fe20000400000 */
[----:B------:R-:W4:Y:S01]  /*0610*/  LDG.E.EL R26, desc[UR6][R26.64] ;  /* 0x000000061a1a7981 */ /* 0x000f22000c2e1900 */
[----:B--2---:R-:W-:-:S03]  /*0620*/  IMAD.WIDE R4, R9, 0x4, R16 ;  /* 0x0000000409047825 */ /* 0x004fc600078e0210 */
[----:B------:R1:W-:Y:S04]  /*0630*/  STS [R8+0x140], R6 ;  /* 0x0001400608007388 */ /* 0x0003e80000000800 */
[----:B------:R2:W4:Y:S01]  /*0640*/  @!P0 LDG.E.EL.128 R12, desc[UR6][R4.64] ;  /* 0x00000006040c8981 */ /* 0x000522000c2e1d00 */
[----:B-1----:R-:W-:Y:S01]  /*0650*/  CS2R R6, SRZ ;  /* 0x0000000000067805 */ /* 0x002fe2000001ff00 */
[----:B---3--:R-:W-:Y:S01]  /*0660*/  IMAD.WIDE R8, R9, 0x4, R28 ;  /* 0x0000000409087825 */ /* 0x008fe200078e021c */
[----:B--2---:R-:W-:-:S06]  /*0670*/  CS2R R4, SRZ ;  /* 0x0000000000047805 */ /* 0x004fcc000001ff00 */
[----:B------:R1:W4:Y:S01]  /*0680*/  @!P0 LDG.E.EL.128 R4, desc[UR6][R8.64] ;  /* 0x0000000608048981 */ /* 0x000322000c2e1d00 */
[----:B------:R-:W-:Y:S01]  /*0690*/  CS2R R10, SRZ ;  /* 0x00000000000a7805 */ /* 0x000fe2000001ff00 */
[C---:B------:R-:W-:Y:S02]  /*06a0*/  IMAD.WIDE R16, R25.reuse, 0x4, R16 ;  /* 0x0000000419107825 */ /* 0x040fe400078e0210 */
[----:B------:R2:W-:Y:S01]  /*06b0*/  STS [R18+0x1c0], R19 ;  /* 0x0001c01312007388 */ /* 0x0005e20000000800 */
[----:B-1----:R-:W-:Y:S01]  /*06c0*/  CS2R R8, SRZ ;  /* 0x0000000000087805 */ /* 0x002fe2000001ff00 */
[----:B------:R-:W-:Y:S01]  /*06d0*/  IMAD.WIDE R28, R25, 0x4, R28 ;  /* 0x00000004191c7825 */ /* 0x000fe200078e021c */
[----:B--2---:R-:W-:-:S04]  /*06e0*/  CS2R R18, SRZ ;  /* 0x0000000000127805 */ /* 0x004fc8000001ff00 */
[----:B------:R1:W2:Y:S02]  /*06f0*/  @!P1 LDG.E.EL.128 R8, desc[UR6][R16.64] ;  /* 0x0000000610089981 */ /* 0x0002a4000c2e1d00 */
[----:B-1----:R-:W-:-:S06]  /*0700*/  CS2R R16, SRZ ;  /* 0x0000000000107805 */ /* 0x002fcc000001ff00 */
[----:B------:R-:W2:Y:S01]  /*0710*/  @!P1 LDG.E.EL.128 R16, desc[UR6][R28.64] ;  /* 0x000000061c109981 */ /* 0x000ea2000c2e1d00 */
[----:B------:R-:W-:Y:S01]  /*0720*/  LEA.HI R2, R2, R24, RZ, 0x1b ;  /* 0x0000001802027211 */ /* 0x000fe200078fd8ff */
[C---:B------:R-:W-:Y:S02]  /*0730*/  IMAD.IADD R23, R24.reuse, 0x1, R23 ;  /* 0x0000000118177824 */ /* 0x040fe400078e0217 */
[C---:B------:R-:W-:Y:S02]  /*0740*/  IMAD.IADD R22, R24.reuse, 0x1, R22 ;  /* 0x0000000118167824 */ /* 0x040fe400078e0216 */
[----:B------:R-:W-:Y:S01]  /*0750*/  IMAD.IADD R21, R24, 0x1, R21 ;  /* 0x0000000118157824 */ /* 0x000fe200078e0215 */
[----:B------:R-:W-:Y:S02]  /*0760*/  LEA R2, R2, UR4, 0x2 ;  /* 0x0000000402027c11 */ /* 0x000fe4000f8e10ff */
[----:B------:R-:W-:Y:S02]  /*0770*/  LEA R23, R23, UR4, 0x2 ;  /* 0x0000000417177c11 */ /* 0x000fe4000f8e10ff */
[----:B------:R-:W-:Y:S01]  /*0780*/  LEA R22, R22, UR4, 0x2 ;  /* 0x0000000416167c11 */ /* 0x000fe2000f8e10ff */
[----:B------:R-:W-:Y:S01]  /*0790*/  BAR.SYNC.DEFER_BLOCKING 0x0 ;  /* 0x0000000000007b1d */ /* 0x000fe20000010000 */
[----:B----4-:R-:W-:Y:S01]  /*07a0*/  FFMA R25, R26, R4, R12 ;  /* 0x000000041a197223 */ /* 0x010fe2000000000c */
[----:B------:R-:W-:-:S02]  /*07b0*/  IMAD.SHL.U32 R4, R0, 0x4, RZ ;  /* 0x0000000400047824 */ /* 0x000fc400078e00ff */
[C---:B------:R-:W-:Y:S01]  /*07c0*/  FFMA R12, R26.reuse, R5, R13 ;  /* 0x000000051a0c7223 */ /* 0x040fe2000000000d */
[----:B------:R-:W-:Y:S02]  /*07d0*/  FFMA R13, R26, R6, R14 ;  /* 0x000000061a0d7223 */ /* 0x000fe4000000000e */
[----:B------:R-:W-:Y:S02]  /*07e0*/  LOP3.LUT R14, R4, 0x1fc, RZ, 0xc0, !PT ;  /* 0x000001fc040e7812 */ /* 0x000fe400078ec0ff */
[----:B------:R-:W-:Y:S02]  /*07f0*/  SHF.R.U32.HI R27, RZ, 0x5, R4 ;  /* 0x00000005ff1b7819 */ /* 0x000fe40000011604 */
[----:B------:R-:W-:Y:S02]  /*0800*/  LOP3.LUT R4, R0, 0x7f, RZ, 0xc0, !PT ;  /* 0x0000007f00047812 */ /* 0x000fe400078ec0ff */
[----:B------:R-:W-:Y:S02]  /*0810*/  LOP3.LUT R5, R14, 0x200, RZ, 0xfc, !PT ;  /* 0x000002000e057812 */ /* 0x000fe400078efcff */
[----:B------:R-:W-:Y:S01]  /*0820*/  SGXT.U32 R27, R27, 0x4 ;  /* 0x000000041b1b781a */ /* 0x000fe20000000000 */
[----:B------:R-:W-:Y:S01]  /*0830*/  FFMA R0, R26, R7, R15 ;  /* 0x000000071a007223 */ /* 0x000fe2000000000f */
[----:B------:R-:W-:-:S03]  /*0840*/  SHF.R.U32.HI R15, RZ, 0x5, R5 ;  /* 0x00000005ff0f7819 */ /* 0x000fc60000011605 */
[----:B------:R-:W-:Y:S02]  /*0850*/  IMAD.IADD R4, R27, 0x1, R4 ;  /* 0x000000011b047824 */ /* 0x000fe400078e0204 */
[----:B------:R-:W-:-:S03]  /*0860*/  IMAD R5, R15, 0x4, R14 ;  /* 0x000000040f057824 */ /* 0x000fc600078e020e */
[----:B------:R-:W-:Y:S01]  /*0870*/  LEA R6, R4, UR4, 0x4 ;  /* 0x0000000404067c11 */ /* 0x000fe2000f8e20ff */
[C---:B--2---:R-:W-:Y:S01]  /*0880*/  FFMA R29, R26.reuse, R16, R8 ;  /* 0x000000101a1d7223 */ /* 0x044fe20000000008 */
[----:B------:R-:W-:Y:S01]  /*0890*/  LEA R8, R5, UR4, 0x2 ;  /* 0x0000000405087c11 */ /* 0x000fe2000f8e10ff */
[----:B------:R-:W-:-:S03]  /*08a0*/  FFMA R16, R26, R17, R9 ;  /* 0x000000111a107223 */ /* 0x000fc60000000009 */
[----:B------:R-:W1:Y:S01]  /*08b0*/  LDS.128 R4, [R6] ;  /* 0x0000000006047984 */ /* 0x000e620000000c00 */
[C---:B------:R-:W-:Y:S01]  /*08c0*/  FFMA R17, R26.reuse, R18, R10 ;  /* 0x000000121a117223 */ /* 0x040fe2000000000a */
[----:B------:R-:W-:Y:S02]  /*08d0*/  FFMA R26, R26, R19, R11 ;  /* 0x000000131a1a7223 */ /* 0x000fe4000000000b */
[----:B------:R-:W2:Y:S01]  /*08e0*/  LDS.128 R8, [R8+0x800] ;  /* 0x0008000008087984 */ /* 0x000ea20000000c00 */
[----:B------:R-:W-:Y:S02]  /*08f0*/  IMAD.IADD R27, R14, 0x1, R27 ;  /* 0x000000010e1b7824 */ /* 0x000fe400078e021b */
[----:B-1----:R-:W-:Y:S01]  /*0900*/  FADD R4, R4, R25 ;  /* 0x0000001904047221 */ /* 0x002fe20000000000 */
[----:B------:R-:W-:Y:S01]  /*0910*/  BAR.SYNC.DEFER_BLOCKING 0x0 ;  /* 0x0000000000007b1d */ /* 0x000fe20000010000 */
[----:B------:R-:W-:Y:S01]  /*0920*/  FADD R5, R5, R12 ;  /* 0x0000000c05057221 */ /* 0x000fe20000000000 */
[----:B------:R-:W-:Y:S01]  /*0930*/  FADD R13, R6, R13 ;  /* 0x0000000d060d7221 */ /* 0x000fe20000000000 */
[----:B------:R-:W-:Y:S01]  /*0940*/  FADD R0, R7, R0 ;  /* 0x0000000007007221 */ /* 0x000fe20000000000 */
[----:B------:R-:W-:Y:S01]  /*0950*/  LEA R12, R21, UR4, 0x2 ;  /* 0x00000004150c7c11 */ /* 0x000fe2000f8e10ff */
[----:B--2---:R-:W-:Y:S01]  /*0960*/  FADD R29, R8, R29 ;  /* 0x0000001d081d7221 */ /* 0x004fe20000000000 */
[----:B------:R-:W-:Y:S01]  /*0970*/  FADD R16, R9, R16 ;  /* 0x0000001009107221 */ /* 0x000fe20000000000 */
[----:B------:R-:W-:Y:S01]  /*0980*/  FADD R10, R10, R17 ;  /* 0x000000110a0a7221 */ /* 0x000fe20000000000 */
[----:B------:R-:W-:Y:S01]  /*0990*/  FADD R11, R11, R26 ;  /* 0x0000001a0b0b7221 */ /* 0x000fe20000000000 */
[----:B------:R-:W-:Y:S01]  /*09a0*/  LEA R27, R27, UR4, 0x2 ;  /* 0x000000041b1b7c11 */ /* 0x000fe2000f8e10ff */
[----:B------:R-:W1:Y:S01]  /*09b0*/  LDC.64 R8, c[0x0][0x238] ;  /* 0x00008e00ff087b82 */ /* 0x000e620000000a00 */
[----:B------:R-:W-:Y:S04]  /*09c0*/  STS [R2], R4 ;  /* 0x0000000402007388 */ /* 0x000fe80000000800 */
[----:B------:R-:W-:Y:S04]  /*09d0*/  STS [R23+0x80], R5 ;  /* 0x0000800517007388 */ /* 0x000fe80000000800 */
[----:B------:R-:W-:Y:S04]  /*09e0*/  STS [R22+0x100], R13 ;  /* 0x0001000d16007388 */ /* 0x000fe80000000800 */
[----:B------:R-:W-:Y:S04]  /*09f0*/  STS [R12+0x180], R0 ;  /* 0x000180000c007388 */ /* 0x000fe80000000800 */
[----:B------:R-:W-:Y:S04]  /*0a00*/  STS [R2+0x40], R29 ;  /* 0x0000401d02007388 */ /* 0x000fe80000000800 */
[----:B------:R-:W-:Y:S04]  /*0a10*/  STS [R23+0xc0], R16 ;  /* 0x0000c01017007388 */ /* 0x000fe80000000800 */
[----:B------:R-:W-:Y:S04]  /*0a20*/  STS [R22+0x140], R10 ;  /* 0x0001400a16007388 */ /* 0x000fe80000000800 */
[----:B------:R-:W-:Y:S01]  /*0a30*/  STS [R12+0x1c0], R11 ;  /* 0x0001c00b0c007388 */ /* 0x000fe20000000800 */
[----:B------:R-:W-:Y:S06]  /*0a40*/  BAR.SYNC.DEFER_BLOCKING 0x0 ;  /* 0x0000000000007b1d */ /* 0x000fec0000010000 */
[----:B------:R-:W-:Y:S04]  /*0a50*/  LDS R4, [R27] ;  /* 0x000000001b047984 */ /* 0x000fe80000000800 */
[----:B------:R-:W-:Y:S04]  /*0a60*/  LDS R5, [R27+0x4] ;  /* 0x000004001b057984 */ /* 0x000fe80000000800 */
[----:B------:R-:W-:Y:S04]  /*0a70*/  LDS R6, [R27+0x8] ;  /* 0x000008001b067984 */ /* 0x000fe80000000800 */
[----:B------:R-:W2:Y:S01]  /*0a80*/  LDS R7, [R27+0xc] ;  /* 0x00000c001b077984 */ /* 0x000ea20000000800 */
[----:B------:R-:W-:-:S02]  /*0a90*/  IMAD.IADD R14, R14, 0x1, R15 ;  /* 0x000000010e0e7824 */ /* 0x000fc400078e020f */
[----:B-1----:R-:W-:-:S03]  /*0aa0*/  IMAD.WIDE R20, R20, 0x4, R8 ;  /* 0x0000000414147825 */ /* 0x002fc600078e0208 */
[----:B------:R-:W-:Y:S02]  /*0ab0*/  LEA R14, R14, UR4, 0x2 ;  /* 0x000000040e0e7c11 */ /* 0x000fe4000f8e10ff */
[----:B--2---:R1:W-:Y:S01]  /*0ac0*/  @!P2 STG.E.128 desc[UR6][R20.64], R4 ;  /* 0x000000041400a986 */ /* 0x0043e2000c101d06 */
[----:B------:R-:W-:Y:S05]  /*0ad0*/  @P2 EXIT ;  /* 0x000000000000294d */ /* 0x000fea0003800000 */
[----:B-1----:R-:W-:Y:S01]  /*0ae0*/  LDS R4, [R14+0x800] ;  /* 0x000800000e047984 */ /* 0x002fe20000000800 */
[----:B------:R-:W-:-:S03]  /*0af0*/  IMAD.WIDE R2, R3, 0x4, R8 ;  /* 0x0000000403027825 */ /* 0x000fc600078e0208 */
[----:B------:R-:W-:Y:S04]  /*0b00*/  LDS R5, [R14+0x804] ;  /* 0x000804000e057984 */ /* 0x000fe80000000800 */
[----:B------:R-:W-:Y:S04]  /*0b10*/  LDS R6, [R14+0x808] ;  /* 0x000808000e067984 */ /* 0x000fe80000000800 */
[----:B------:R-:W0:Y:S04]  /*0b20*/  LDS R7, [R14+0x80c] ;  /* 0x00080c000e077984 */ /* 0x000e280000000800 */
[----:B0-----:R-:W-:Y:S01]  /*0b30*/  STG.E.128 desc[UR6][R2.64], R4 ;  /* 0x0000000402007986 */ /* 0x001fe2000c101d06 */
[----:B------:R-:W-:Y:S05]  /*0b40*/  EXIT ;  /* 0x000000000000794d */ /* 0x000fea0003800000 */
.L_x_0:
[----:B------:R-:W-:-:S00]  /*0b50*/  BRA `(.L_x_0) ;  /* 0xfffffffc00fc7947 */ /* 0x000fc0000383ffff */
[----:B------:R-:W-:-:S00]  /*0b60*/  NOP ;  /* 0x0000000000007918 */ /* 0x000fc00000000000 */
        /* <DEDUP_REMOVED lines=9> */
.L_x_1:


//--------------------- .nv.shared.triton_poi_fused_add_mul_8 --------------------------
	.section	.nv.shared.triton_poi_fused_add_mul_8,"aw",@nobits
	.sectionflags	@""
	.align	16
	.zero		1024


//--------------------- .nv.constant0.triton_poi_fused_add_mul_8 --------------------------
	.section	.nv.constant0.triton_poi_fused_add_mul_8,"a",@progbits
	.sectionflags	@""
	.align	4
.nv.constant0.triton_poi_fused_add_mul_8:
	.zero		584
